//
// Generated by NVIDIA NVVM Compiler
//
// Compiler Build ID: CL-36424714
// Cuda compilation tools, release 13.0, V13.0.88
// Based on NVVM 20.0.0
//

.version 9.0
.target sm_100
.address_size 64

	// .globl	_Z6kernelPdS_S_i

.visible .entry _Z6kernelPdS_S_i(
	.param .u64 .ptr .align 1 _Z6kernelPdS_S_i_param_0,
	.param .u64 .ptr .align 1 _Z6kernelPdS_S_i_param_1,
	.param .u64 .ptr .align 1 _Z6kernelPdS_S_i_param_2,
	.param .u32 _Z6kernelPdS_S_i_param_3
)
{
	.reg .pred 	%p<4>;
	.reg .b32 	%r<11>;
	.reg .b64 	%rd<11>;
	.reg .b64 	%fd<4>;

	ld.param.u64 	%rd4, [_Z6kernelPdS_S_i_param_0];
	ld.param.u64 	%rd5, [_Z6kernelPdS_S_i_param_1];
	ld.param.u64 	%rd6, [_Z6kernelPdS_S_i_param_2];
	ld.param.u32 	%r6, [_Z6kernelPdS_S_i_param_3];
	mov.u32 	%r7, %ctaid.x;
	mov.u32 	%r1, %ntid.x;
	mov.u32 	%r8, %tid.x;
	mad.lo.s32 	%r10, %r7, %r1, %r8;
	setp.ge.s32 	%p1, %r10, %r6;
	@%p1 bra 	$L__BB0_3;
	mov.u32 	%r9, %nctaid.x;
	mul.lo.s32 	%r3, %r9, %r1;
	cvta.to.global.u64 	%rd1, %rd4;
	cvta.to.global.u64 	%rd2, %rd5;
	cvta.to.global.u64 	%rd3, %rd6;
$L__BB0_2:
	mul.wide.s32 	%rd7, %r10, 8;
	add.s64 	%rd8, %rd3, %rd7;
	add.s64 	%rd9, %rd2, %rd7;
	add.s64 	%rd10, %rd1, %rd7;
	ld.global.f64 	%fd1, [%rd10];
	ld.global.f64 	%fd2, [%rd9];
	setp.gt.f64 	%p2, %fd1, %fd2;
	selp.f64 	%fd3, %fd1, %fd2, %p2;
	st.global.f64 	[%rd8], %fd3;
	add.s32 	%r10, %r10, %r3;
	setp.lt.s32 	%p3, %r10, %r6;
	@%p3 bra 	$L__BB0_2;
$L__BB0_3:
	ret;

}


// ===== COMPILED SASS (sm_100) =====

	.target	sm_100

	.elftype	@"ET_EXEC"


//--------------------- .note.nv.tkinfo           --------------------------
	.section	.note.nv.tkinfo,"",@"SHT_NOTE"
	.sectionflags	@"SHF_NOTE_NV_TKINFO"
	.tkinfo
        /*0018*/ 	.word	0x00000002
        /*0030*/ 	.string	""
        /*0030*/ 	.string	"ptxas"
        /*0030*/ 	.string	"Cuda compilation tools, release 13.0, V13.0.88"
        /*0030*/ 	.string	"Build cuda_13.0.r13.0/compiler.36424714_0"
        /*0030*/ 	.string	"-arch sm_100 -m 64 "



//--------------------- .note.nv.cuinfo           --------------------------
	.section	.note.nv.cuinfo,"",@"SHT_NOTE"
	.sectionflags	@"SHF_NOTE_NV_CUINFO"
        /*0018*/ 	.short	0x0002
        /*001a*/ 	.short	0x0064
        /*001c*/ 	.short	0x0082
	.zero		2


//--------------------- .nv.info                  --------------------------
	.section	.nv.info,"",@"SHT_CUDA_INFO"
	.align	4


	//----- nvinfo : EIATTR_REGCOUNT
	.align		4
        /*0000*/ 	.byte	0x04, 0x2f
        /*0002*/ 	.short	(.L_1 - .L_0)
	.align		4
.L_0:
        /*0004*/ 	.word	index@(_Z6kernelPdS_S_i)
        /*0008*/ 	.word	0x00000014


	//----- nvinfo : EIATTR_FRAME_SIZE
	.align		4
.L_1:
        /*000c*/ 	.byte	0x04, 0x11
        /*000e*/ 	.short	(.L_3 - .L_2)
	.align		4
.L_2:
        /*0010*/ 	.word	index@(_Z6kernelPdS_S_i)
        /*0014*/ 	.word	0x00000000


	//----- nvinfo : EIATTR_MIN_STACK_SIZE
	.align		4
.L_3:
        /*0018*/ 	.byte	0x04, 0x12
        /*001a*/ 	.short	(.L_5 - .L_4)
	.align		4
.L_4:
        /*001c*/ 	.word	index@(_Z6kernelPdS_S_i)
        /*0020*/ 	.word	0x00000000
.L_5:


//--------------------- .nv.compat                --------------------------
	.section	.nv.compat,"",@"SHT_CUDA_COMPAT_INFO"
	.align	4
        /*0000*/ 	.byte	0x02, 0x09, 0x00, 0x00, 0x02, 0x02, 0x01, 0x00, 0x02, 0x05, 0x05, 0x00, 0x03, 0x07, 0x01, 0x01
        /*0010*/ 	.byte	0x02, 0x03, 0x00, 0x00, 0x02, 0x06, 0x01, 0x00, 0x04, 0x0b, 0x08, 0x00, 0x01, 0x00, 0x00, 0x00
        /*0020*/ 	.byte	0x00, 0x00, 0x00, 0x00


//--------------------- .nv.info._Z6kernelPdS_S_i --------------------------
	.section	.nv.info._Z6kernelPdS_S_i,"",@"SHT_CUDA_INFO"
	.sectionflags	@""
	.align	4


	//----- nvinfo : EIATTR_CUDA_API_VERSION
	.align		4
        /*0000*/ 	.byte	0x04, 0x37
        /*0002*/ 	.short	(.L_7 - .L_6)
.L_6:
        /*0004*/ 	.word	0x00000082


	//----- nvinfo : EIATTR_KPARAM_INFO
	.align		4
.L_7:
        /*0008*/ 	.byte	0x04, 0x17
        /*000a*/ 	.short	(.L_9 - .L_8)
.L_8:
        /*000c*/ 	.word	0x00000000
        /*0010*/ 	.short	0x0003
        /*0012*/ 	.short	0x0018
        /*0014*/ 	.byte	0x00, 0xf0, 0x11, 0x00


	//----- nvinfo : EIATTR_KPARAM_INFO
	.align		4
.L_9:
        /*0018*/ 	.byte	0x04, 0x17
        /*001a*/ 	.short	(.L_11 - .L_10)
.L_10:
        /*001c*/ 	.word	0x00000000
        /*0020*/ 	.short	0x0002
        /*0022*/ 	.short	0x0010
        /*0024*/ 	.byte	0x00, 0xf5, 0x21, 0x00


	//----- nvinfo : EIATTR_KPARAM_INFO
	.align		4
.L_11:
        /*0028*/ 	.byte	0x04, 0x17
        /*002a*/ 	.short	(.L_13 - .L_12)
.L_12:
        /*002c*/ 	.word	0x00000000
        /*0030*/ 	.short	0x0001
        /*0032*/ 	.short	0x0008
        /*0034*/ 	.byte	0x00, 0xf5, 0x21, 0x00


	//----- nvinfo : EIATTR_KPARAM_INFO
	.align		4
.L_13:
        /*0038*/ 	.byte	0x04, 0x17
        /*003a*/ 	.short	(.L_15 - .L_14)
.L_14:
        /*003c*/ 	.word	0x00000000
        /*0040*/ 	.short	0x0000
        /*0042*/ 	.short	0x0000
        /*0044*/ 	.byte	0x00, 0xf5, 0x21, 0x00


	//----- nvinfo : EIATTR_SPARSE_MMA_MASK
	.align		4
.L_15:
        /*0048*/ 	.byte	0x03, 0x50
        /*004a*/ 	.short	0x0000


	//----- nvinfo : EIATTR_MAXREG_COUNT
	.align		4
        /*004c*/ 	.byte	0x03, 0x1b
        /*004e*/ 	.short	0x00ff


	//----- nvinfo : EIATTR_MERCURY_ISA_VERSION
	.align		4
        /*0050*/ 	.byte	0x03, 0x5f
        /*0052*/ 	.short	0x0101


	//----- nvinfo : EIATTR_VRC_CTA_INIT_COUNT
	.align		4
        /*0054*/ 	.byte	0x02, 0x4a
	.zero		1
	.zero		1


	//----- nvinfo : EIATTR_EXIT_INSTR_OFFSETS
	.align		4
        /*0058*/ 	.byte	0x04, 0x1c
        /*005a*/ 	.short	(.L_17 - .L_16)


	//   ....[0]....
.L_16:
        /*005c*/ 	.word	0x00000070


	//   ....[1]....
        /*0060*/ 	.word	0x000001a0


	//----- nvinfo : EIATTR_CRS_STACK_SIZE
	.align		4
.L_17:
        /*0064*/ 	.byte	0x04, 0x1e
        /*0066*/ 	.short	(.L_19 - .L_18)
.L_18:
        /*0068*/ 	.word	0x00000000


	//----- nvinfo : EIATTR_CBANK_PARAM_SIZE
	.align		4
.L_19:
        /*006c*/ 	.byte	0x03, 0x19
        /*006e*/ 	.short	0x001c


	//----- nvinfo : EIATTR_PARAM_CBANK
	.align		4
        /*0070*/ 	.byte	0x04, 0x0a
        /*0072*/ 	.short	(.L_21 - .L_20)
	.align		4
.L_20:
        /*0074*/ 	.word	index@(.nv.constant0._Z6kernelPdS_S_i)
        /*0078*/ 	.short	0x0380
        /*007a*/ 	.short	0x001c


	//----- nvinfo : EIATTR_SW_WAR
	.align		4
.L_21:
        /*007c*/ 	.byte	0x04, 0x36
        /*007e*/ 	.short	(.L_23 - .L_22)
.L_22:
        /*0080*/ 	.word	0x00000008
.L_23:


//--------------------- .nv.callgraph             --------------------------
	.section	.nv.callgraph,"",@"SHT_CUDA_CALLGRAPH"
	.align	4
	.sectionentsize	8
	.align		4
        /*0000*/ 	.word	0x00000000
	.align		4
        /*0004*/ 	.word	0xffffffff
	.align		4
        /*0008*/ 	.word	0x00000000
	.align		4
        /*000c*/ 	.word	0xfffffffe
	.align		4
        /*0010*/ 	.word	0x00000000
	.align		4
        /*0014*/ 	.word	0xfffffffd
	.align		4
        /*0018*/ 	.word	0x00000000
	.align		4
        /*001c*/ 	.word	0xfffffffc


//--------------------- .text._Z6kernelPdS_S_i    --------------------------
	.section	.text._Z6kernelPdS_S_i,"ax",@progbits
	.align	128
        .global         _Z6kernelPdS_S_i
        .type           _Z6kernelPdS_S_i,@function
        .size           _Z6kernelPdS_S_i,(.L_x_2 - _Z6kernelPdS_S_i)
        .other          _Z6kernelPdS_S_i,@"STO_CUDA_ENTRY STV_DEFAULT"
_Z6kernelPdS_S_i:
.text._Z6kernelPdS_S_i:
[----:B------:R-:W-:Y:S01]  /*0000*/  LDC R1, c[0x0][0x37c] ;  /* 0x0000df00ff017b82 */ /* 0x000fe20000000800 */
[----:B------:R-:W0:Y:S07]  /*0010*/  S2R R0, SR_TID.X ;  /* 0x0000000000007919 */ /* 0x000e2e0000002100 */
[----:B------:R-:W0:Y:S01]  /*0020*/  S2UR UR4, SR_CTAID.X ;  /* 0x00000000000479c3 */ /* 0x000e220000002500 */
[----:B------:R-:W1:Y:S07]  /*0030*/  LDCU UR5, c[0x0][0x398] ;  /* 0x00007300ff0577ac */ /* 0x000e6e0008000800 */
[----:B------:R-:W0:Y:S02]  /*0040*/  LDC R17, c[0x0][0x360] ;  /* 0x0000d800ff117b82 */ /* 0x000e240000000800 */
[----:B0-----:R-:W-:-:S05]  /*0050*/  IMAD R0, R17, UR4, R0 ;  /* 0x0000000411007c24 */ /* 0x001fca000f8e0200 */
[----:B-1----:R-:W-:-:S13]  /*0060*/  ISETP.GE.AND P0, PT, R0, UR5, PT ;  /* 0x0000000500007c0c */ /* 0x002fda000bf06270 */
[----:B------:R-:W-:Y:S05]  /*0070*/  @P0 EXIT ;  /* 0x000000000000094d */ /* 0x000fea0003800000 */
[----:B------:R-:W0:Y:S01]  /*0080*/  LDC.64 R10, c[0x0][0x390] ;  /* 0x0000e400ff0a7b82 */ /* 0x000e220000000a00 */
[----:B------:R-:W1:Y:S01]  /*0090*/  LDCU UR4, c[0x0][0x370] ;  /* 0x00006e00ff0477ac */ /* 0x000e620008000800 */
[----:B------:R-:W2:Y:S06]  /*00a0*/  LDCU.64 UR6, c[0x0][0x358] ;  /* 0x00006b00ff0677ac */ /* 0x000eac0008000a00 */
[----:B------:R-:W3:Y:S08]  /*00b0*/  LDC.64 R14, c[0x0][0x380] ;  /* 0x0000e000ff0e7b82 */ /* 0x000ef00000000a00 */
[----:B------:R-:W4:Y:S01]  /*00c0*/  LDC.64 R12, c[0x0][0x388] ;  /* 0x0000e200ff0c7b82 */ /* 0x000f220000000a00 */
[----:B-1----:R-:W-:-:S07]  /*00d0*/  IMAD R17, R17, UR4, RZ ;  /* 0x0000000411117c24 */ /* 0x002fce000f8e02ff */
.L_x_0:
[----:B----4-:R-:W-:-:S04]  /*00e0*/  IMAD.WIDE R4, R0, 0x8, R12 ;  /* 0x0000000800047825 */ /* 0x010fc800078e020c */
[C---:B---3--:R-:W-:Y:S02]  /*00f0*/  IMAD.WIDE R6, R0.reuse, 0x8, R14 ;  /* 0x0000000800067825 */ /* 0x048fe400078e020e */
[----:B--2---:R-:W2:Y:S04]  /*0100*/  LDG.E.64 R4, desc[UR6][R4.64] ;  /* 0x0000000604047981 */ /* 0x004ea8000c1e1b00 */
[----:B------:R-:W2:Y:S01]  /*0110*/  LDG.E.64 R6, desc[UR6][R6.64] ;  /* 0x0000000606067981 */ /* 0x000ea2000c1e1b00 */
[----:B01----:R-:W-:Y:S01]  /*0120*/  IMAD.WIDE R2, R0, 0x8, R10 ;  /* 0x0000000800027825 */ /* 0x003fe200078e020a */
[----:B------:R-:W-:Y:S01]  /*0130*/  IADD3 R0, PT, PT, R17, R0, RZ ;  /* 0x0000000011007210 */ /* 0x000fe20007ffe0ff */
[----:B--2---:R-:W-:-:S06]  /*0140*/  DSETP.GT.AND P0, PT, R6, R4, PT ;  /* 0x000000040600722a */ /* 0x004fcc0003f04000 */
[----:B------:R-:W-:Y:S02]  /*0150*/  FSEL R8, R6, R4, P0 ;  /* 0x0000000406087208 */ /* 0x000fe40000000000 */
[----:B------:R-:W-:Y:S02]  /*0160*/  FSEL R9, R7, R5, P0 ;  /* 0x0000000507097208 */ /* 0x000fe40000000000 */
[----:B------:R-:W-:-:S03]  /*0170*/  ISETP.GE.AND P0, PT, R0, UR5, PT ;  /* 0x0000000500007c0c */ /* 0x000fc6000bf06270 */
[----:B------:R1:W-:Y:S10]  /*0180*/  STG.E.64 desc[UR6][R2.64], R8 ;  /* 0x0000000802007986 */ /* 0x0003f4000c101b06 */
[----:B------:R-:W-:Y:S05]  /*0190*/  @!P0 BRA `(.L_x_0) ;  /* 0xfffffffc00d08947 */ /* 0x000fea000383ffff */
[----:B------:R-:W-:Y:S05]  /*01a0*/  EXIT ;  /* 0x000000000000794d */ /* 0x000fea0003800000 */
.L_x_1:
[----:B------:R-:W-:-:S00]  /*01b0*/  BRA `(.L_x_1) ;  /* 0xfffffffc00fc7947 */ /* 0x000fc0000383ffff */
[----:B------:R-:W-:-:S00]  /*01c0*/  NOP ;  /* 0x0000000000007918 */ /* 0x000fc00000000000 */
        /* <DEDUP_REMOVED lines=11> */
.L_x_2:


//--------------------- .nv.shared.reserved.0     --------------------------
	.section	.nv.shared.reserved.0,"aw",@nobits
	.weak		__nv_reservedSMEM_offset_0_alias
	.size		__nv_reservedSMEM_offset_0_alias, 0, 64
	.other		__nv_reservedSMEM_offset_0_alias,@"STO_CUDA_RESERVED_SHARED STV_DEFAULT"
__nv_reservedSMEM_offset_0_alias:
	.zero		0
	.zero		64


//--------------------- .nv.constant0._Z6kernelPdS_S_i --------------------------
	.section	.nv.constant0._Z6kernelPdS_S_i,"a",@progbits
	.sectionflags	@""
	.align	4
.nv.constant0._Z6kernelPdS_S_i:
	.zero		924


//--------------------- SYMBOLS --------------------------

	.type		.nv.reservedSmem.offset0,@object
	.size		.nv.reservedSmem.offset0,0x4
